.version 3.0 
.target sm_20
.global .u32  gresult, srca;

// no ISCADD

.entry main {
   .reg .u32 a, d;

   ld.global.u32  a, [srca];
   mul.lo.u32  d, a, -17;
   st.global.u32 [gresult], d;
   
   exit;
}


// ===== COMPILED SASS (sm_100) =====

	.target	sm_100

	.elftype	@"ET_EXEC"


//--------------------- .note.nv.tkinfo           --------------------------
	.section	.note.nv.tkinfo,"",@"SHT_NOTE"
	.sectionflags	@"SHF_NOTE_NV_TKINFO"
	.tkinfo
        /*0018*/ 	.word	0x00000002
        /*0030*/ 	.string	""
        /*0030*/ 	.string	"ptxas"
        /*0030*/ 	.string	"Cuda compilation tools, release 13.0, V13.0.88"
        /*0030*/ 	.string	"Build cuda_13.0.r13.0/compiler.36424714_0"
        /*0030*/ 	.string	"-arch sm_100 "



//--------------------- .note.nv.cuinfo           --------------------------
	.section	.note.nv.cuinfo,"",@"SHT_NOTE"
	.sectionflags	@"SHF_NOTE_NV_CUINFO"
        /*0018*/ 	.short	0x0002
        /*001a*/ 	.short	0x0014
        /*001c*/ 	.short	0x0082
	.zero		2


//--------------------- .nv.info                  --------------------------
	.section	.nv.info,"",@"SHT_CUDA_INFO"
	.align	4


	//----- nvinfo : EIATTR_REGCOUNT
	.align		4
        /*0000*/ 	.byte	0x04, 0x2f
        /*0002*/ 	.short	(.L_3 - .L_2)
	.align		4
.L_2:
        /*0004*/ 	.word	index@(main)
        /*0008*/ 	.word	0x0000000a


	//----- nvinfo : EIATTR_FRAME_SIZE
	.align		4
.L_3:
        /*000c*/ 	.byte	0x04, 0x11
        /*000e*/ 	.short	(.L_5 - .L_4)
	.align		4
.L_4:
        /*0010*/ 	.word	index@(main)
        /*0014*/ 	.word	0x00000000


	//----- nvinfo : EIATTR_MIN_STACK_SIZE
	.align		4
.L_5:
        /*0018*/ 	.byte	0x04, 0x12
        /*001a*/ 	.short	(.L_7 - .L_6)
	.align		4
.L_6:
        /*001c*/ 	.word	index@(main)
        /*0020*/ 	.word	0x00000000
.L_7:


//--------------------- .nv.compat                --------------------------
	.section	.nv.compat,"",@"SHT_CUDA_COMPAT_INFO"
	.align	4
        /*0000*/ 	.byte	0x02, 0x09, 0x00, 0x00, 0x02, 0x02, 0x01, 0x00, 0x02, 0x05, 0x05, 0x00, 0x03, 0x07, 0x01, 0x01
        /*0010*/ 	.byte	0x02, 0x03, 0x00, 0x00, 0x02, 0x06, 0x01, 0x00, 0x04, 0x0b, 0x08, 0x00, 0x09, 0x00, 0x00, 0x00
        /*0020*/ 	.byte	0x00, 0x00, 0x00, 0x00


//--------------------- .nv.info.main             --------------------------
	.section	.nv.info.main,"",@"SHT_CUDA_INFO"
	.sectionflags	@""
	.align	4


	//----- nvinfo : EIATTR_CUDA_API_VERSION
	.align		4
        /*0000*/ 	.byte	0x04, 0x37
        /*0002*/ 	.short	(.L_9 - .L_8)
.L_8:
        /*0004*/ 	.word	0x00000082


	//----- nvinfo : EIATTR_SPARSE_MMA_MASK
	.align		4
.L_9:
        /*0008*/ 	.byte	0x03, 0x50
        /*000a*/ 	.short	0x0000


	//----- nvinfo : EIATTR_MAXREG_COUNT
	.align		4
        /*000c*/ 	.byte	0x03, 0x1b
        /*000e*/ 	.short	0x00ff


	//----- nvinfo : EIATTR_MERCURY_ISA_VERSION
	.align		4
        /*0010*/ 	.byte	0x03, 0x5f
        /*0012*/ 	.short	0x0101


	//----- nvinfo : EIATTR_VRC_CTA_INIT_COUNT
	.align		4
        /*0014*/ 	.byte	0x02, 0x4a
	.zero		1
	.zero		1


	//----- nvinfo : EIATTR_EXIT_INSTR_OFFSETS
	.align		4
        /*0018*/ 	.byte	0x04, 0x1c
        /*001a*/ 	.short	(.L_11 - .L_10)


	//   ....[0]....
.L_10:
        /*001c*/ 	.word	0x00000070


	//----- nvinfo : EIATTR_SW_WAR
	.align		4
.L_11:
        /*0020*/ 	.byte	0x04, 0x36
        /*0022*/ 	.short	(.L_13 - .L_12)
.L_12:
        /*0024*/ 	.word	0x00000008
.L_13:


//--------------------- .nv.callgraph             --------------------------
	.section	.nv.callgraph,"",@"SHT_CUDA_CALLGRAPH"
	.align	4
	.sectionentsize	8
	.align		4
        /*0000*/ 	.word	0x00000000
	.align		4
        /*0004*/ 	.word	0xffffffff
	.align		4
        /*0008*/ 	.word	0x00000000
	.align		4
        /*000c*/ 	.word	0xfffffffe
	.align		4
        /*0010*/ 	.word	0x00000000
	.align		4
        /*0014*/ 	.word	0xfffffffd
	.align		4
        /*0018*/ 	.word	0x00000000
	.align		4
        /*001c*/ 	.word	0xfffffffc


//--------------------- .nv.constant4             --------------------------
	.section	.nv.constant4,"a",@progbits
	.align	8
	.align		8
.nv.constant4:
        /*0000*/ 	.dword	gresult
	.align		8
        /*0008*/ 	.dword	srca


//--------------------- .text.main                --------------------------
	.section	.text.main,"ax",@progbits
	.align	128
.text.main:
        .type           main,@function
        .size           main,(.L_x_1 - main)
        .other          main,@"STO_CUDA_ENTRY STV_DEFAULT"
main:
[----:B------:R-:W-:Y:S08]  /*0000*/  LDC R1, c[0x0][0x37c] ;  /* 0x0000df00ff017b82 */ /* 0x000ff00000000800 */
[----:B------:R-:W0:Y:S01]  /*0010*/  LDC.64 R2, c[0x4][0x8] ;  /* 0x01000200ff027b82 */ /* 0x000e220000000a00 */
[----:B------:R-:W0:Y:S02]  /*0020*/  LDCU.64 UR4, c[0x0][0x358] ;  /* 0x00006b00ff0477ac */ /* 0x000e240008000a00 */
[----:B0-----:R-:W2:Y:S05]  /*0030*/  LDG.E R2, desc[UR4][R2.64] ;  /* 0x0000000402027981 */ /* 0x001eaa000c1e1900 */
[----:B------:R-:W0:Y:S01]  /*0040*/  LDC.64 R4, c[0x4][RZ] ;  /* 0x01000000ff047b82 */ /* 0x000e220000000a00 */
[----:B--2---:R-:W-:-:S05]  /*0050*/  IMAD R7, R2, -0x11, RZ ;  /* 0xffffffef02077824 */ /* 0x004fca00078e02ff */
[----:B0-----:R-:W-:Y:S01]  /*0060*/  STG.E desc[UR4][R4.64], R7 ;  /* 0x0000000704007986 */ /* 0x001fe2000c101904 */
[----:B------:R-:W-:Y:S05]  /*0070*/  EXIT ;  /* 0x000000000000794d */ /* 0x000fea0003800000 */
.L_x_0:
[----:B------:R-:W-:-:S00]  /*0080*/  BRA `(.L_x_0) ;  /* 0xfffffffc00fc7947 */ /* 0x000fc0000383ffff */
[----:B------:R-:W-:-:S00]  /*0090*/  NOP ;  /* 0x0000000000007918 */ /* 0x000fc00000000000 */
        /* <DEDUP_REMOVED lines=14> */
.L_x_1:


//--------------------- .nv.shared.reserved.0     --------------------------
	.section	.nv.shared.reserved.0,"aw",@nobits
	.weak		__nv_reservedSMEM_offset_0_alias
	.size		__nv_reservedSMEM_offset_0_alias, 0, 64
	.other		__nv_reservedSMEM_offset_0_alias,@"STO_CUDA_RESERVED_SHARED STV_DEFAULT"
__nv_reservedSMEM_offset_0_alias:
	.zero		0
	.zero		64


//--------------------- .nv.global                --------------------------
	.section	.nv.global,"aw",@nobits
	.align	4
.nv.global:
	.type		gresult,@object
	.size		gresult,(srca - gresult)
gresult:
	.zero		4
	.type		srca,@object
	.size		srca,(.L_1 - srca)
srca:
	.zero		4
.L_1:


//--------------------- .nv.constant0.main        --------------------------
	.section	.nv.constant0.main,"a",@progbits
	.sectionflags	@""
	.align	4
.nv.constant0.main:
	.zero		896


//--------------------- SYMBOLS --------------------------

	.type		.nv.reservedSmem.offset0,@object
	.size		.nv.reservedSmem.offset0,0x4
